//
// Generated by NVIDIA NVVM Compiler
//
// Compiler Build ID: CL-36424714
// Cuda compilation tools, release 13.0, V13.0.88
// Based on NVVM 20.0.0
//

.version 9.0
.target sm_100
.address_size 64

	// .globl	_Z9printTreeP9BTreeNode
.extern .func  (.param .b64 func_retval0) malloc
(
	.param .b64 malloc_param_0
)
;
.extern .func free
(
	.param .b64 free_param_0
)
;
.extern .func  (.param .b32 func_retval0) vprintf
(
	.param .b64 vprintf_param_0,
	.param .b64 vprintf_param_1
)
;
.global .align 1 .b8 $str[4] = {37, 100, 32};
.global .align 1 .b8 $str$1[2] = {10};
.global .align 1 .b8 $str$2[8] = {37, 100, 44, 32, 37, 100, 32};
.global .align 1 .b8 $str$3[23] = {10, 37, 100, 44, 32, 37, 100, 32, 124, 32, 37, 100, 44, 32, 37, 100, 32, 124, 32, 37, 100, 10};

.visible .entry _Z9printTreeP9BTreeNode(
	.param .u64 .ptr .align 1 _Z9printTreeP9BTreeNode_param_0
)
{
	.local .align 8 .b8 	__local_depot0[8];
	.reg .b64 	%SP;
	.reg .b64 	%SPL;
	.reg .pred 	%p<10>;
	.reg .b32 	%r<18>;
	.reg .b64 	%rd<38>;

	mov.u64 	%SPL, __local_depot0;
	cvta.local.u64 	%SP, %SPL;
	ld.param.u64 	%rd18, [_Z9printTreeP9BTreeNode_param_0];
	add.u64 	%rd19, %SP, 0;
	add.u64 	%rd1, %SPL, 0;
	mov.u32 	%r1, %tid.x;
	{ // callseq 0, 0
	.param .b64 param0;
	st.param.b64 	[param0], 16;
	.param .b64 retval0;
	call.uni (retval0), 
	malloc, 
	(
	param0
	);
	ld.param.b64 	%rd33, [retval0];
	} // callseq 0
	st.u64 	[%rd33], %rd18;
	mov.b64 	%rd21, 0;
	st.u64 	[%rd33+8], %rd21;
	mov.b32 	%r16, 0;
	mov.u64 	%rd27, $str$1;
$L__BB0_1:
	ld.u64 	%rd4, [%rd33];
	ld.u64 	%rd35, [%rd33+8];
	{ // callseq 1, 0
	.param .b64 param0;
	st.param.b64 	[param0], %rd33;
	call.uni 
	free, 
	(
	param0
	);
	} // callseq 1
	ld.u32 	%r7, [%rd4+16];
	setp.lt.s32 	%p1, %r7, 1;
	@%p1 bra 	$L__BB0_4;
	mov.b32 	%r17, 1;
$L__BB0_3:
	mul.wide.u32 	%rd22, %r17, 4;
	add.s64 	%rd23, %rd4, %rd22;
	ld.u32 	%r9, [%rd23];
	st.local.u32 	[%rd1], %r9;
	mov.u64 	%rd24, $str;
	cvta.global.u64 	%rd25, %rd24;
	{ // callseq 2, 0
	.param .b64 param0;
	st.param.b64 	[param0], %rd25;
	.param .b64 param1;
	st.param.b64 	[param1], %rd19;
	.param .b32 retval0;
	call.uni (retval0), 
	vprintf, 
	(
	param0, 
	param1
	);
	ld.param.b32 	%r10, [retval0];
	} // callseq 2
	add.s32 	%r4, %r17, 1;
	ld.u32 	%r12, [%rd4+16];
	setp.lt.s32 	%p2, %r17, %r12;
	mov.u32 	%r17, %r4;
	@%p2 bra 	$L__BB0_3;
$L__BB0_4:
	cvta.global.u64 	%rd28, %rd27;
	{ // callseq 3, 0
	.param .b64 param0;
	st.param.b64 	[param0], %rd28;
	.param .b64 param1;
	st.param.b64 	[param1], 0;
	.param .b32 retval0;
	call.uni (retval0), 
	vprintf, 
	(
	param0, 
	param1
	);
	ld.param.b32 	%r13, [retval0];
	} // callseq 3
	ld.u64 	%rd6, [%rd4+24];
	setp.eq.s64 	%p3, %rd6, 0;
	@%p3 bra 	$L__BB0_6;
	{ // callseq 4, 0
	.param .b64 param0;
	st.param.b64 	[param0], 16;
	.param .b64 retval0;
	call.uni (retval0), 
	malloc, 
	(
	param0
	);
	ld.param.b64 	%rd29, [retval0];
	} // callseq 4
	st.u64 	[%rd29], %rd6;
	st.u64 	[%rd29+8], %rd35;
	mov.u64 	%rd35, %rd29;
$L__BB0_6:
	ld.u64 	%rd9, [%rd4+32];
	setp.eq.s64 	%p4, %rd9, 0;
	@%p4 bra 	$L__BB0_8;
	{ // callseq 5, 0
	.param .b64 param0;
	st.param.b64 	[param0], 16;
	.param .b64 retval0;
	call.uni (retval0), 
	malloc, 
	(
	param0
	);
	ld.param.b64 	%rd30, [retval0];
	} // callseq 5
	st.u64 	[%rd30], %rd9;
	st.u64 	[%rd30+8], %rd35;
	mov.u64 	%rd35, %rd30;
$L__BB0_8:
	ld.u64 	%rd12, [%rd4+40];
	setp.eq.s64 	%p5, %rd12, 0;
	@%p5 bra 	$L__BB0_10;
	{ // callseq 6, 0
	.param .b64 param0;
	st.param.b64 	[param0], 16;
	.param .b64 retval0;
	call.uni (retval0), 
	malloc, 
	(
	param0
	);
	ld.param.b64 	%rd31, [retval0];
	} // callseq 6
	st.u64 	[%rd31], %rd12;
	st.u64 	[%rd31+8], %rd35;
	mov.u64 	%rd35, %rd31;
$L__BB0_10:
	ld.u64 	%rd15, [%rd4+48];
	setp.eq.s64 	%p6, %rd15, 0;
	@%p6 bra 	$L__BB0_12;
	{ // callseq 7, 0
	.param .b64 param0;
	st.param.b64 	[param0], 16;
	.param .b64 retval0;
	call.uni (retval0), 
	malloc, 
	(
	param0
	);
	ld.param.b64 	%rd32, [retval0];
	} // callseq 7
	st.u64 	[%rd32], %rd15;
	st.u64 	[%rd32+8], %rd35;
	mov.u64 	%rd35, %rd32;
$L__BB0_12:
	add.s32 	%r5, %r16, 1;
	setp.ne.s64 	%p7, %rd35, 0;
	setp.lt.u32 	%p8, %r16, %r1;
	and.pred  	%p9, %p7, %p8;
	mov.u32 	%r16, %r5;
	mov.u64 	%rd33, %rd35;
	@%p9 bra 	$L__BB0_1;
	ret;

}
	// .globl	_Z14bruteForceTreeP9BTreeNode
.visible .entry _Z14bruteForceTreeP9BTreeNode(
	.param .u64 .ptr .align 1 _Z14bruteForceTreeP9BTreeNode_param_0
)
{
	.local .align 8 .b8 	__local_depot1[24];
	.reg .b64 	%SP;
	.reg .b64 	%SPL;
	.reg .b32 	%r<12>;
	.reg .b64 	%rd<12>;

	mov.u64 	%SPL, __local_depot1;
	cvta.local.u64 	%SP, %SPL;
	ld.param.u64 	%rd1, [_Z14bruteForceTreeP9BTreeNode_param_0];
	cvta.to.global.u64 	%rd2, %rd1;
	add.u64 	%rd3, %SP, 0;
	add.u64 	%rd4, %SPL, 0;
	ld.global.u32 	%r1, [%rd2+4];
	ld.global.u32 	%r2, [%rd2+8];
	st.local.v2.u32 	[%rd4], {%r1, %r2};
	mov.u64 	%rd5, $str$2;
	cvta.global.u64 	%rd6, %rd5;
	{ // callseq 8, 0
	.param .b64 param0;
	st.param.b64 	[param0], %rd6;
	.param .b64 param1;
	st.param.b64 	[param1], %rd3;
	.param .b32 retval0;
	call.uni (retval0), 
	vprintf, 
	(
	param0, 
	param1
	);
	ld.param.b32 	%r3, [retval0];
	} // callseq 8
	ld.global.u64 	%rd7, [%rd2+24];
	ld.u32 	%r5, [%rd7+4];
	ld.u32 	%r6, [%rd7+8];
	ld.global.u64 	%rd8, [%rd2+32];
	ld.u32 	%r7, [%rd8+4];
	ld.u32 	%r8, [%rd8+8];
	ld.global.u64 	%rd9, [%rd2+40];
	ld.u32 	%r9, [%rd9+4];
	st.local.v2.u32 	[%rd4], {%r5, %r6};
	st.local.v2.u32 	[%rd4+8], {%r7, %r8};
	st.local.u32 	[%rd4+16], %r9;
	mov.u64 	%rd10, $str$3;
	cvta.global.u64 	%rd11, %rd10;
	{ // callseq 9, 0
	.param .b64 param0;
	st.param.b64 	[param0], %rd11;
	.param .b64 param1;
	st.param.b64 	[param1], %rd3;
	.param .b32 retval0;
	call.uni (retval0), 
	vprintf, 
	(
	param0, 
	param1
	);
	ld.param.b32 	%r10, [retval0];
	} // callseq 9
	ret;

}


// ===== COMPILED SASS (sm_100) =====

	.target	sm_100

	.elftype	@"ET_EXEC"


//--------------------- .note.nv.tkinfo           --------------------------
	.section	.note.nv.tkinfo,"",@"SHT_NOTE"
	.sectionflags	@"SHF_NOTE_NV_TKINFO"
	.tkinfo
        /*0018*/ 	.word	0x00000002
        /*0030*/ 	.string	""
        /*0030*/ 	.string	"ptxas"
        /*0030*/ 	.string	"Cuda compilation tools, release 13.0, V13.0.88"
        /*0030*/ 	.string	"Build cuda_13.0.r13.0/compiler.36424714_0"
        /*0030*/ 	.string	"-arch sm_100 -m 64 "



//--------------------- .note.nv.cuinfo           --------------------------
	.section	.note.nv.cuinfo,"",@"SHT_NOTE"
	.sectionflags	@"SHF_NOTE_NV_CUINFO"
        /*0018*/ 	.short	0x0002
        /*001a*/ 	.short	0x0064
        /*001c*/ 	.short	0x0082
	.zero		2


//--------------------- .nv.info                  --------------------------
	.section	.nv.info,"",@"SHT_CUDA_INFO"
	.align	4


	//----- nvinfo : EIATTR_REGCOUNT
	.align		4
        /*0000*/ 	.byte	0x04, 0x2f
        /*0002*/ 	.short	(.L_5 - .L_4)
	.align		4
.L_4:
        /*0004*/ 	.word	index@(_Z9printTreeP9BTreeNode)
        /*0008*/ 	.word	0x0000001e


	//----- nvinfo : EIATTR_FRAME_SIZE
	.align		4
.L_5:
        /*000c*/ 	.byte	0x04, 0x11
        /*000e*/ 	.short	(.L_7 - .L_6)
	.align		4
.L_6:
        /*0010*/ 	.word	index@(_Z9printTreeP9BTreeNode)
        /*0014*/ 	.word	0x00000008


	//----- nvinfo : EIATTR_REGCOUNT
	.align		4
.L_7:
        /*0018*/ 	.byte	0x04, 0x2f
        /*001a*/ 	.short	(.L_9 - .L_8)
	.align		4
.L_8:
        /*001c*/ 	.word	index@(_Z14bruteForceTreeP9BTreeNode)
        /*0020*/ 	.word	0x00000018


	//----- nvinfo : EIATTR_FRAME_SIZE
	.align		4
.L_9:
        /*0024*/ 	.byte	0x04, 0x11
        /*0026*/ 	.short	(.L_11 - .L_10)
	.align		4
.L_10:
        /*0028*/ 	.word	index@(_Z14bruteForceTreeP9BTreeNode)
        /*002c*/ 	.word	0x00000018


	//----- nvinfo : EIATTR_MIN_STACK_SIZE
	.align		4
.L_11:
        /*0030*/ 	.byte	0x04, 0x12
        /*0032*/ 	.short	(.L_13 - .L_12)
	.align		4
.L_12:
        /*0034*/ 	.word	index@(_Z14bruteForceTreeP9BTreeNode)
        /*0038*/ 	.word	0x00000018


	//----- nvinfo : EIATTR_MIN_STACK_SIZE
	.align		4
.L_13:
        /*003c*/ 	.byte	0x04, 0x12
        /*003e*/ 	.short	(.L_15 - .L_14)
	.align		4
.L_14:
        /*0040*/ 	.word	index@(_Z9printTreeP9BTreeNode)
        /*0044*/ 	.word	0x00000008
.L_15:


//--------------------- .nv.compat                --------------------------
	.section	.nv.compat,"",@"SHT_CUDA_COMPAT_INFO"
	.align	4
        /*0000*/ 	.byte	0x02, 0x09, 0x00, 0x00, 0x02, 0x02, 0x01, 0x00, 0x02, 0x05, 0x05, 0x00, 0x03, 0x07, 0x01, 0x01
        /*0010*/ 	.byte	0x02, 0x03, 0x00, 0x00, 0x02, 0x06, 0x01, 0x00, 0x04, 0x0b, 0x08, 0x00, 0x09, 0x00, 0x00, 0x00
        /*0020*/ 	.byte	0x00, 0x00, 0x00, 0x00


//--------------------- .nv.info._Z14bruteForceTreeP9BTreeNode --------------------------
	.section	.nv.info._Z14bruteForceTreeP9BTreeNode,"",@"SHT_CUDA_INFO"
	.sectionflags	@""
	.align	4


	//----- nvinfo : EIATTR_CUDA_API_VERSION
	.align		4
        /*0000*/ 	.byte	0x04, 0x37
        /*0002*/ 	.short	(.L_17 - .L_16)
.L_16:
        /*0004*/ 	.word	0x00000082


	//----- nvinfo : EIATTR_KPARAM_INFO
	.align		4
.L_17:
        /*0008*/ 	.byte	0x04, 0x17
        /*000a*/ 	.short	(.L_19 - .L_18)
.L_18:
        /*000c*/ 	.word	0x00000000
        /*0010*/ 	.short	0x0000
        /*0012*/ 	.short	0x0000
        /*0014*/ 	.byte	0x00, 0xf5, 0x21, 0x00


	//----- nvinfo : EIATTR_SPARSE_MMA_MASK
	.align		4
.L_19:
        /*0018*/ 	.byte	0x03, 0x50
        /*001a*/ 	.short	0x0000


	//----- nvinfo : EIATTR_MAXREG_COUNT
	.align		4
        /*001c*/ 	.byte	0x03, 0x1b
        /*001e*/ 	.short	0x00ff


	//----- nvinfo : EIATTR_EXTERNS
	.align		4
        /*0020*/ 	.byte	0x04, 0x0f
        /*0022*/ 	.short	(.L_21 - .L_20)


	//   ....[0]....
	.align		4
.L_20:
        /*0024*/ 	.word	index@(vprintf)


	//----- nvinfo : EIATTR_MERCURY_ISA_VERSION
	.align		4
.L_21:
        /*0028*/ 	.byte	0x03, 0x5f
        /*002a*/ 	.short	0x0101


	//----- nvinfo : EIATTR_VRC_CTA_INIT_COUNT
	.align		4
        /*002c*/ 	.byte	0x02, 0x4a
	.zero		1
	.zero		1


	//----- nvinfo : EIATTR_SYSCALL_OFFSETS
	.align		4
        /*0030*/ 	.byte	0x04, 0x46
        /*0032*/ 	.short	(.L_23 - .L_22)


	//   ....[0]....
.L_22:
        /*0034*/ 	.word	0x00000130


	//   ....[1]....
        /*0038*/ 	.word	0x00000270


	//----- nvinfo : EIATTR_EXIT_INSTR_OFFSETS
	.align		4
.L_23:
        /*003c*/ 	.byte	0x04, 0x1c
        /*003e*/ 	.short	(.L_25 - .L_24)


	//   ....[0]....
.L_24:
        /*0040*/ 	.word	0x00000280


	//----- nvinfo : EIATTR_CBANK_PARAM_SIZE
	.align		4
.L_25:
        /*0044*/ 	.byte	0x03, 0x19
        /*0046*/ 	.short	0x0008


	//----- nvinfo : EIATTR_PARAM_CBANK
	.align		4
        /*0048*/ 	.byte	0x04, 0x0a
        /*004a*/ 	.short	(.L_27 - .L_26)
	.align		4
.L_26:
        /*004c*/ 	.word	index@(.nv.constant0._Z14bruteForceTreeP9BTreeNode)
        /*0050*/ 	.short	0x0380
        /*0052*/ 	.short	0x0008


	//----- nvinfo : EIATTR_SW_WAR
	.align		4
.L_27:
        /*0054*/ 	.byte	0x04, 0x36
        /*0056*/ 	.short	(.L_29 - .L_28)
.L_28:
        /*0058*/ 	.word	0x00000008
.L_29:


//--------------------- .nv.info._Z9printTreeP9BTreeNode --------------------------
	.section	.nv.info._Z9printTreeP9BTreeNode,"",@"SHT_CUDA_INFO"
	.sectionflags	@""
	.align	4


	//----- nvinfo : EIATTR_CUDA_API_VERSION
	.align		4
        /*0000*/ 	.byte	0x04, 0x37
        /*0002*/ 	.short	(.L_31 - .L_30)
.L_30:
        /*0004*/ 	.word	0x00000082


	//----- nvinfo : EIATTR_KPARAM_INFO
	.align		4
.L_31:
        /*0008*/ 	.byte	0x04, 0x17
        /*000a*/ 	.short	(.L_33 - .L_32)
.L_32:
        /*000c*/ 	.word	0x00000000
        /*0010*/ 	.short	0x0000
        /*0012*/ 	.short	0x0000
        /*0014*/ 	.byte	0x00, 0xf5, 0x21, 0x00


	//----- nvinfo : EIATTR_SPARSE_MMA_MASK
	.align		4
.L_33:
        /*0018*/ 	.byte	0x03, 0x50
        /*001a*/ 	.short	0x0000


	//----- nvinfo : EIATTR_MAXREG_COUNT
	.align		4
        /*001c*/ 	.byte	0x03, 0x1b
        /*001e*/ 	.short	0x00ff


	//----- nvinfo : EIATTR_EXTERNS
	.align		4
        /*0020*/ 	.byte	0x04, 0x0f
        /*0022*/ 	.short	(.L_35 - .L_34)


	//   ....[0]....
	.align		4
.L_34:
        /*0024*/ 	.word	index@(malloc)


	//   ....[1]....
	.align		4
        /*0028*/ 	.word	index@(free)


	//   ....[2]....
	.align		4
        /*002c*/ 	.word	index@(vprintf)


	//----- nvinfo : EIATTR_MERCURY_ISA_VERSION
	.align		4
.L_35:
        /*0030*/ 	.byte	0x03, 0x5f
        /*0032*/ 	.short	0x0101


	//----- nvinfo : EIATTR_VRC_CTA_INIT_COUNT
	.align		4
        /*0034*/ 	.byte	0x02, 0x4a
	.zero		1
	.zero		1


	//----- nvinfo : EIATTR_SYSCALL_OFFSETS
	.align		4
        /*0038*/ 	.byte	0x04, 0x46
        /*003a*/ 	.short	(.L_37 - .L_36)


	//   ....[0]....
.L_36:
        /*003c*/ 	.word	0x000000c0


	//   ....[1]....
        /*0040*/ 	.word	0x000001b0


	//   ....[2]....
        /*0044*/ 	.word	0x000002c0


	//   ....[3]....
        /*0048*/ 	.word	0x00000390


	//   ....[4]....
        /*004c*/ 	.word	0x00000440


	//   ....[5]....
        /*0050*/ 	.word	0x00000540


	//   ....[6]....
        /*0054*/ 	.word	0x00000640


	//   ....[7]....
        /*0058*/ 	.word	0x00000740


	//----- nvinfo : EIATTR_EXIT_INSTR_OFFSETS
	.align		4
.L_37:
        /*005c*/ 	.byte	0x04, 0x1c
        /*005e*/ 	.short	(.L_39 - .L_38)


	//   ....[0]....
.L_38:
        /*0060*/ 	.word	0x00000810


	//----- nvinfo : EIATTR_CRS_STACK_SIZE
	.align		4
.L_39:
        /*0064*/ 	.byte	0x04, 0x1e
        /*0066*/ 	.short	(.L_41 - .L_40)
.L_40:
        /*0068*/ 	.word	0x00000000


	//----- nvinfo : EIATTR_CBANK_PARAM_SIZE
	.align		4
.L_41:
        /*006c*/ 	.byte	0x03, 0x19
        /*006e*/ 	.short	0x0008


	//----- nvinfo : EIATTR_PARAM_CBANK
	.align		4
        /*0070*/ 	.byte	0x04, 0x0a
        /*0072*/ 	.short	(.L_43 - .L_42)
	.align		4
.L_42:
        /*0074*/ 	.word	index@(.nv.constant0._Z9printTreeP9BTreeNode)
        /*0078*/ 	.short	0x0380
        /*007a*/ 	.short	0x0008


	//----- nvinfo : EIATTR_SW_WAR
	.align		4
.L_43:
        /*007c*/ 	.byte	0x04, 0x36
        /*007e*/ 	.short	(.L_45 - .L_44)
.L_44:
        /*0080*/ 	.word	0x00000008
.L_45:


//--------------------- .nv.callgraph             --------------------------
	.section	.nv.callgraph,"",@"SHT_CUDA_CALLGRAPH"
	.align	4
	.sectionentsize	8
	.align		4
        /*0000*/ 	.word	0x00000000
	.align		4
        /*0004*/ 	.word	0xffffffff
	.align		4
        /*0008*/ 	.word	index@(_Z14bruteForceTreeP9BTreeNode)
	.align		4
        /*000c*/ 	.word	index@(vprintf)
	.align		4
        /*0010*/ 	.word	index@(_Z9printTreeP9BTreeNode)
	.align		4
        /*0014*/ 	.word	index@(vprintf)
	.align		4
        /*0018*/ 	.word	index@(_Z9printTreeP9BTreeNode)
	.align		4
        /*001c*/ 	.word	index@(free)
	.align		4
        /*0020*/ 	.word	index@(_Z9printTreeP9BTreeNode)
	.align		4
        /*0024*/ 	.word	index@(malloc)
	.align		4
        /*0028*/ 	.word	0x00000000
	.align		4
        /*002c*/ 	.word	0xfffffffe
	.align		4
        /*0030*/ 	.word	0x00000000
	.align		4
        /*0034*/ 	.word	0xfffffffd
	.align		4
        /*0038*/ 	.word	0x00000000
	.align		4
        /*003c*/ 	.word	0xfffffffc


//--------------------- .nv.constant4             --------------------------
	.section	.nv.constant4,"a",@progbits
	.align	8
	.align		8
.nv.constant4:
        /*0000*/ 	.dword	vprintf
	.align		8
        /*0008*/ 	.dword	$str
	.align		8
        /*0010*/ 	.dword	$str$1
	.align		8
        /*0018*/ 	.dword	$str$2
	.align		8
        /*0020*/ 	.dword	$str$3
	.align		8
        /*0028*/ 	.dword	malloc
	.align		8
        /*0030*/ 	.dword	free


//--------------------- .text._Z14bruteForceTreeP9BTreeNode --------------------------
	.section	.text._Z14bruteForceTreeP9BTreeNode,"ax",@progbits
	.align	128
        .global         _Z14bruteForceTreeP9BTreeNode
        .type           _Z14bruteForceTreeP9BTreeNode,@function
        .size           _Z14bruteForceTreeP9BTreeNode,(.L_x_24 - _Z14bruteForceTreeP9BTreeNode)
        .other          _Z14bruteForceTreeP9BTreeNode,@"STO_CUDA_ENTRY STV_DEFAULT"
_Z14bruteForceTreeP9BTreeNode:
.text._Z14bruteForceTreeP9BTreeNode:
[----:B------:R-:W0:Y:S08]  /*0000*/  LDC R1, c[0x0][0x37c] ;  /* 0x0000df00ff017b82 */ /* 0x000e300000000800 */
[----:B------:R-:W1:Y:S01]  /*0010*/  LDC.64 R6, c[0x0][0x380] ;  /* 0x0000e000ff067b82 */ /* 0x000e620000000a00 */
[----:B------:R-:W1:Y:S01]  /*0020*/  LDCU.64 UR36, c[0x0][0x358] ;  /* 0x00006b00ff2477ac */ /* 0x000e620008000a00 */
[----:B0-----:R-:W-:Y:S01]  /*0030*/  VIADD R1, R1, 0xffffffe8 ;  /* 0xffffffe801017836 */ /* 0x001fe20000000000 */
[----:B------:R-:W0:Y:S01]  /*0040*/  LDCU UR4, c[0x0][0x2f8] ;  /* 0x00005f00ff0477ac */ /* 0x000e220008000800 */
[----:B------:R-:W-:Y:S01]  /*0050*/  MOV R2, 0x0 ;  /* 0x0000000000027802 */ /* 0x000fe20000000f00 */
[----:B------:R-:W2:Y:S01]  /*0060*/  LDCU UR5, c[0x0][0x2fc] ;  /* 0x00005f80ff0577ac */ /* 0x000ea20008000800 */
[----:B------:R-:W3:Y:S01]  /*0070*/  LDCU.64 UR6, c[0x4][0x18] ;  /* 0x01000300ff0677ac */ /* 0x000ee20008000a00 */
[----:B-1----:R-:W4:Y:S04]  /*0080*/  LDG.E R8, desc[UR36][R6.64+0x4] ;  /* 0x0000042406087981 */ /* 0x002f28000c1e1900 */
[----:B------:R1:W4:Y:S01]  /*0090*/  LDG.E R9, desc[UR36][R6.64+0x8] ;  /* 0x0000082406097981 */ /* 0x000322000c1e1900 */
[----:B------:R1:W4:Y:S01]  /*00a0*/  LDC.64 R10, c[0x4][R2] ;  /* 0x01000000020a7b82 */ /* 0x0003220000000a00 */
[----:B0-----:R-:W-:Y:S01]  /*00b0*/  IADD3 R17, P0, PT, R1, UR4, RZ ;  /* 0x0000000401117c10 */ /* 0x001fe2000ff1e0ff */
[----:B---3--:R-:W-:Y:S01]  /*00c0*/  IMAD.U32 R5, RZ, RZ, UR7 ;  /* 0x00000007ff057e24 */ /* 0x008fe2000f8e00ff */
[----:B------:R-:W-:-:S03]  /*00d0*/  MOV R4, UR6 ;  /* 0x0000000600047c02 */ /* 0x000fc60008000f00 */
[----:B--2---:R-:W-:Y:S02]  /*00e0*/  IMAD.X R16, RZ, RZ, UR5, P0 ;  /* 0x00000005ff107e24 */ /* 0x004fe400080e06ff */
[----:B-1----:R-:W-:-:S03]  /*00f0*/  IMAD.MOV.U32 R6, RZ, RZ, R17 ;  /* 0x000000ffff067224 */ /* 0x002fc600078e0011 */
[----:B------:R-:W-:Y:S01]  /*0100*/  MOV R7, R16 ;  /* 0x0000001000077202 */ /* 0x000fe20000000f00 */
[----:B----4-:R0:W-:Y:S06]  /*0110*/  STL.64 [R1], R8 ;  /* 0x0000000801007387 */ /* 0x0101ec0000100a00 */
[----:B------:R-:W-:-:S07]  /*0120*/  LEPC R20, `(.L_x_0) ;  /* 0x000000001014794e */ /* 0x000fce0000000000 */
[----:B0-----:R-:W-:Y:S05]  /*0130*/  CALL.ABS.NOINC R10 ;  /* 0x000000000a007343 */ /* 0x001fea0003c00000 */
.L_x_0:
[----:B------:R-:W0:Y:S01]  /*0140*/  LDC.64 R4, c[0x0][0x380] ;  /* 0x0000e000ff047b82 */ /* 0x000e220000000a00 */
[----:B------:R-:W1:Y:S01]  /*0150*/  LDCU.64 UR4, c[0x4][0x20] ;  /* 0x01000400ff0477ac */ /* 0x000e620008000a00 */
[----:B0-----:R-:W2:Y:S04]  /*0160*/  LDG.E.64 R6, desc[UR36][R4.64+0x18] ;  /* 0x0000182404067981 */ /* 0x001ea8000c1e1b00 */
[----:B------:R-:W3:Y:S04]  /*0170*/  LDG.E.64 R10, desc[UR36][R4.64+0x20] ;  /* 0x00002024040a7981 */ /* 0x000ee8000c1e1b00 */
[----:B------:R-:W4:Y:S04]  /*0180*/  LDG.E.64 R14, desc[UR36][R4.64+0x28] ;  /* 0x00002824040e7981 */ /* 0x000f28000c1e1b00 */
[----:B--2---:R-:W2:Y:S04]  /*0190*/  LD.E R8, desc[UR36][R6.64+0x4] ;  /* 0x0000042406087980 */ /* 0x004ea8000c101900 */
[----:B------:R0:W2:Y:S04]  /*01a0*/  LD.E R9, desc[UR36][R6.64+0x8] ;  /* 0x0000082406097980 */ /* 0x0000a8000c101900 */
[----:B---3--:R-:W3:Y:S04]  /*01b0*/  LD.E R12, desc[UR36][R10.64+0x4] ;  /* 0x000004240a0c7980 */ /* 0x008ee8000c101900 */
[----:B------:R-:W3:Y:S04]  /*01c0*/  LD.E R13, desc[UR36][R10.64+0x8] ;  /* 0x000008240a0d7980 */ /* 0x000ee8000c101900 */
[----:B----4-:R-:W4:Y:S01]  /*01d0*/  LD.E R14, desc[UR36][R14.64+0x4] ;  /* 0x000004240e0e7980 */ /* 0x010f22000c101900 */
[----:B------:R-:W2:Y:S01]  /*01e0*/  LDC.64 R2, c[0x4][R2] ;  /* 0x0100000002027b82 */ /* 0x000ea20000000a00 */
[----:B-1----:R-:W-:Y:S01]  /*01f0*/  IMAD.U32 R4, RZ, RZ, UR4 ;  /* 0x00000004ff047e24 */ /* 0x002fe2000f8e00ff */
[----:B------:R-:W-:Y:S01]  /*0200*/  MOV R5, UR5 ;  /* 0x0000000500057c02 */ /* 0x000fe20008000f00 */
[----:B0-----:R-:W-:Y:S01]  /*0210*/  IMAD.MOV.U32 R6, RZ, RZ, R17 ;  /* 0x000000ffff067224 */ /* 0x001fe200078e0011 */
[----:B------:R-:W-:Y:S01]  /*0220*/  MOV R7, R16 ;  /* 0x0000001000077202 */ /* 0x000fe20000000f00 */
[----:B--2---:R0:W-:Y:S04]  /*0230*/  STL.64 [R1], R8 ;  /* 0x0000000801007387 */ /* 0x0041e80000100a00 */
[----:B---3--:R0:W-:Y:S04]  /*0240*/  STL.64 [R1+0x8], R12 ;  /* 0x0000080c01007387 */ /* 0x0081e80000100a00 */
[----:B----4-:R0:W-:Y:S02]  /*0250*/  STL [R1+0x10], R14 ;  /* 0x0000100e01007387 */ /* 0x0101e40000100800 */
[----:B------:R-:W-:-:S07]  /*0260*/  LEPC R20, `(.L_x_1) ;  /* 0x000000001014794e */ /* 0x000fce0000000000 */
[----:B0-----:R-:W-:Y:S05]  /*0270*/  CALL.ABS.NOINC R2 ;  /* 0x0000000002007343 */ /* 0x001fea0003c00000 */
.L_x_1:
[----:B------:R-:W-:Y:S05]  /*0280*/  EXIT ;  /* 0x000000000000794d */ /* 0x000fea0003800000 */
.L_x_2:
[----:B------:R-:W-:-:S00]  /*0290*/  BRA `(.L_x_2) ;  /* 0xfffffffc00fc7947 */ /* 0x000fc0000383ffff */
[----:B------:R-:W-:-:S00]  /*02a0*/  NOP ;  /* 0x0000000000007918 */ /* 0x000fc00000000000 */
        /* <DEDUP_REMOVED lines=13> */
.L_x_24:


//--------------------- .text._Z9printTreeP9BTreeNode --------------------------
	.section	.text._Z9printTreeP9BTreeNode,"ax",@progbits
	.align	128
        .global         _Z9printTreeP9BTreeNode
        .type           _Z9printTreeP9BTreeNode,@function
        .size           _Z9printTreeP9BTreeNode,(.L_x_25 - _Z9printTreeP9BTreeNode)
        .other          _Z9printTreeP9BTreeNode,@"STO_CUDA_ENTRY STV_DEFAULT"
_Z9printTreeP9BTreeNode:
.text._Z9printTreeP9BTreeNode:
[----:B------:R-:W0:Y:S01]  /*0000*/  LDC R1, c[0x0][0x37c] ;  /* 0x0000df00ff017b82 */ /* 0x000e220000000800 */
[----:B------:R-:W-:Y:S01]  /*0010*/  MOV R0, 0x28 ;  /* 0x0000002800007802 */ /* 0x000fe20000000f00 */
[----:B------:R-:W1:Y:S01]  /*0020*/  LDCU UR4, c[0x0][0x2f8] ;  /* 0x00005f00ff0477ac */ /* 0x000e620008000800 */
[----:B0-----:R-:W-:-:S05]  /*0030*/  VIADD R1, R1, 0xfffffff8 ;  /* 0xfffffff801017836 */ /* 0x001fca0000000000 */
[----:B------:R0:W2:Y:S01]  /*0040*/  LDC.64 R6, c[0x4][R0] ;  /* 0x0100000000067b82 */ /* 0x0000a20000000a00 */
[----:B------:R-:W3:Y:S01]  /*0050*/  LDCU UR5, c[0x0][0x2fc] ;  /* 0x00005f80ff0577ac */ /* 0x000ee20008000800 */
[----:B------:R-:W-:Y:S02]  /*0060*/  IMAD.MOV.U32 R4, RZ, RZ, 0x10 ;  /* 0x00000010ff047424 */ /* 0x000fe400078e00ff */
[----:B------:R-:W-:Y:S01]  /*0070*/  IMAD.MOV.U32 R5, RZ, RZ, RZ ;  /* 0x000000ffff057224 */ /* 0x000fe200078e00ff */
[----:B------:R-:W4:Y:S01]  /*0080*/  LDCU.64 UR36, c[0x0][0x358] ;  /* 0x00006b00ff2477ac */ /* 0x000f220008000a00 */
[----:B-1----:R-:W-:-:S05]  /*0090*/  IADD3 R18, P0, PT, R1, UR4, RZ ;  /* 0x0000000401127c10 */ /* 0x002fca000ff1e0ff */
[----:B0--3--:R-:W-:-:S08]  /*00a0*/  IMAD.X R2, RZ, RZ, UR5, P0 ;  /* 0x00000005ff027e24 */ /* 0x009fd000080e06ff */
[----:B------:R-:W-:-:S07]  /*00b0*/  LEPC R20, `(.L_x_3) ;  /* 0x000000001014794e */ /* 0x000fce0000000000 */
[----:B--2-4-:R-:W-:Y:S05]  /*00c0*/  CALL.ABS.NOINC R6 ;  /* 0x0000000006007343 */ /* 0x014fea0003c00000 */
.L_x_3:
[----:B------:R-:W0:Y:S01]  /*00d0*/  LDC.64 R6, c[0x0][0x380] ;  /* 0x0000e000ff067b82 */ /* 0x000e220000000a00 */
[----:B------:R-:W1:Y:S01]  /*00e0*/  S2R R22, SR_TID.X ;  /* 0x0000000000167919 */ /* 0x000e620000002100 */
[----:B------:R-:W-:Y:S02]  /*00f0*/  IMAD.MOV.U32 R8, RZ, RZ, R4 ;  /* 0x000000ffff087224 */ /* 0x000fe400078e0004 */
[----:B------:R-:W-:Y:S01]  /*0100*/  IMAD.MOV.U32 R9, RZ, RZ, R5 ;  /* 0x000000ffff097224 */ /* 0x000fe200078e0005 */
[----:B------:R2:W-:Y:S01]  /*0110*/  ST.E.64 desc[UR36][R4.64+0x8], RZ ;  /* 0x000008ff04007985 */ /* 0x0005e2000c101b24 */
[----:B------:R-:W-:-:S03]  /*0120*/  IMAD.MOV.U32 R19, RZ, RZ, RZ ;  /* 0x000000ffff137224 */ /* 0x000fc600078e00ff */
[----:B01----:R2:W-:Y:S04]  /*0130*/  ST.E.64 desc[UR36][R4.64], R6 ;  /* 0x0000000604007985 */ /* 0x0035e8000c101b24 */
.L_x_22:
[----:B------:R0:W5:Y:S04]  /*0140*/  LD.E.64 R16, desc[UR36][R8.64] ;  /* 0x0000002408107980 */ /* 0x000168000c101b00 */
[----:B------:R0:W5:Y:S01]  /*0150*/  LD.E.64 R24, desc[UR36][R8.64+0x8] ;  /* 0x0000082408187980 */ /* 0x000162000c101b00 */
[----:B------:R-:W-:Y:S01]  /*0160*/  MOV R0, 0x30 ;  /* 0x0000003000007802 */ /* 0x000fe20000000f00 */
[----:B--2---:R-:W-:Y:S02]  /*0170*/  IMAD.MOV.U32 R4, RZ, RZ, R8 ;  /* 0x000000ffff047224 */ /* 0x004fe400078e0008 */
[----:B------:R-:W-:Y:S01]  /*0180*/  IMAD.MOV.U32 R5, RZ, RZ, R9 ;  /* 0x000000ffff057224 */ /* 0x000fe200078e0009 */
[----:B------:R0:W1:Y:S06]  /*0190*/  LDC.64 R6, c[0x4][R0] ;  /* 0x0100000000067b82 */ /* 0x00006c0000000a00 */
[----:B------:R-:W-:-:S07]  /*01a0*/  LEPC R20, `(.L_x_4) ;  /* 0x000000001014794e */ /* 0x000fce0000000000 */
[----:B01---5:R-:W-:Y:S05]  /*01b0*/  CALL.ABS.NOINC R6 ;  /* 0x0000000006007343 */ /* 0x023fea0003c00000 */
.L_x_4:
[----:B------:R-:W2:Y:S01]  /*01c0*/  LD.E R0, desc[UR36][R16.64+0x10] ;  /* 0x0000102410007980 */ /* 0x000ea2000c101900 */
[----:B------:R-:W-:Y:S01]  /*01d0*/  BSSY.RECONVERGENT B6, `(.L_x_5) ;  /* 0x0000014000067945 */ /* 0x000fe20003800200 */
[----:B--2---:R-:W-:-:S13]  /*01e0*/  ISETP.GE.AND P0, PT, R0, 0x1, PT ;  /* 0x000000010000780c */ /* 0x004fda0003f06270 */
[----:B------:R-:W-:Y:S05]  /*01f0*/  @!P0 BRA `(.L_x_6) ;  /* 0x0000000000448947 */ /* 0x000fea0003800000 */
[----:B------:R-:W-:-:S07]  /*0200*/  HFMA2 R23, -RZ, RZ, 0, 5.9604644775390625e-08 ;  /* 0x00000001ff177431 */ /* 0x000fce00000001ff */
.L_x_8:
[----:B------:R-:W-:Y:S01]  /*0210*/  IMAD.WIDE.U32 R10, R23, 0x4, R16 ;  /* 0x00000004170a7825 */ /* 0x000fe200078e0010 */
[----:B------:R-:W-:Y:S01]  /*0220*/  MOV R8, 0x0 ;  /* 0x0000000000087802 */ /* 0x000fe20000000f00 */
[----:B------:R-:W0:Y:S04]  /*0230*/  LDCU.64 UR4, c[0x4][0x8] ;  /* 0x01000100ff0477ac */ /* 0x000e280008000a00 */
[----:B------:R-:W2:Y:S01]  /*0240*/  LD.E R10, desc[UR36][R10.64] ;  /* 0x000000240a0a7980 */ /* 0x000ea2000c101900 */
[----:B------:R-:W1:Y:S01]  /*0250*/  LDC.64 R8, c[0x4][R8] ;  /* 0x0100000008087b82 */ /* 0x000e620000000a00 */
[----:B------:R-:W-:Y:S02]  /*0260*/  IMAD.MOV.U32 R6, RZ, RZ, R18 ;  /* 0x000000ffff067224 */ /* 0x000fe400078e0012 */
[----:B------:R-:W-:-:S02]  /*0270*/  IMAD.MOV.U32 R7, RZ, RZ, R2 ;  /* 0x000000ffff077224 */ /* 0x000fc400078e0002 */
[----:B0-----:R-:W-:Y:S02]  /*0280*/  IMAD.U32 R4, RZ, RZ, UR4 ;  /* 0x00000004ff047e24 */ /* 0x001fe4000f8e00ff */
[----:B------:R-:W-:Y:S01]  /*0290*/  IMAD.U32 R5, RZ, RZ, UR5 ;  /* 0x00000005ff057e24 */ /* 0x000fe2000f8e00ff */
[----:B-12---:R0:W-:Y:S06]  /*02a0*/  STL [R1], R10 ;  /* 0x0000000a01007387 */ /* 0x0061ec0000100800 */
[----:B------:R-:W-:-:S07]  /*02b0*/  LEPC R20, `(.L_x_7) ;  /* 0x000000001014794e */ /* 0x000fce0000000000 */
[----:B0-----:R-:W-:Y:S05]  /*02c0*/  CALL.ABS.NOINC R8 ;  /* 0x0000000008007343 */ /* 0x001fea0003c00000 */
.L_x_7:
[----:B------:R-:W2:Y:S02]  /*02d0*/  LD.E R0, desc[UR36][R16.64+0x10] ;  /* 0x0000102410007980 */ /* 0x000ea4000c101900 */
[C---:B--2---:R-:W-:Y:S01]  /*02e0*/  ISETP.GE.AND P0, PT, R23.reuse, R0, PT ;  /* 0x000000001700720c */ /* 0x044fe20003f06270 */
[----:B------:R-:W-:-:S12]  /*02f0*/  VIADD R23, R23, 0x1 ;  /* 0x0000000117177836 */ /* 0x000fd80000000000 */
[----:B------:R-:W-:Y:S05]  /*0300*/  @!P0 BRA `(.L_x_8) ;  /* 0xfffffffc00c08947 */ /* 0x000fea000383ffff */
.L_x_6:
[----:B------:R-:W-:Y:S05]  /*0310*/  BSYNC.RECONVERGENT B6 ;  /* 0x0000000000067941 */ /* 0x000fea0003800200 */
.L_x_5:
[----:B------:R-:W-:Y:S01]  /*0320*/  MOV R0, 0x0 ;  /* 0x0000000000007802 */ /* 0x000fe20000000f00 */
[----:B------:R-:W0:Y:S01]  /*0330*/  LDCU.64 UR4, c[0x4][0x10] ;  /* 0x01000200ff0477ac */ /* 0x000e220008000a00 */
[----:B------:R-:W-:Y:S02]  /*0340*/  CS2R R6, SRZ ;  /* 0x0000000000067805 */ /* 0x000fe4000001ff00 */
[----:B------:R1:W2:Y:S01]  /*0350*/  LDC.64 R8, c[0x4][R0] ;  /* 0x0100000000087b82 */ /* 0x0002a20000000a00 */
[----:B0-----:R-:W-:Y:S01]  /*0360*/  IMAD.U32 R4, RZ, RZ, UR4 ;  /* 0x00000004ff047e24 */ /* 0x001fe2000f8e00ff */
[----:B-1----:R-:W-:-:S07]  /*0370*/  MOV R5, UR5 ;  /* 0x0000000500057c02 */ /* 0x002fce0008000f00 */
[----:B------:R-:W-:-:S07]  /*0380*/  LEPC R20, `(.L_x_9) ;  /* 0x000000001014794e */ /* 0x000fce0000000000 */
[----:B--2---:R-:W-:Y:S05]  /*0390*/  CALL.ABS.NOINC R8 ;  /* 0x0000000008007343 */ /* 0x004fea0003c00000 */
.L_x_9:
[----:B------:R-:W2:Y:S01]  /*03a0*/  LD.E.64 R26, desc[UR36][R16.64+0x18] ;  /* 0x00001824101a7980 */ /* 0x000ea2000c101b00 */
[----:B------:R-:W-:Y:S01]  /*03b0*/  BSSY.RECONVERGENT B6, `(.L_x_10) ;  /* 0x000000e000067945 */ /* 0x000fe20003800200 */
[----:B--2---:R-:W-:-:S04]  /*03c0*/  ISETP.NE.U32.AND P0, PT, R26, RZ, PT ;  /* 0x000000ff1a00720c */ /* 0x004fc80003f05070 */
[----:B------:R-:W-:-:S13]  /*03d0*/  ISETP.NE.AND.EX P0, PT, R27, RZ, PT, P0 ;  /* 0x000000ff1b00720c */ /* 0x000fda0003f05300 */
[----:B------:R-:W-:Y:S05]  /*03e0*/  @!P0 BRA `(.L_x_11) ;  /* 0x0000000000288947 */ /* 0x000fea0003800000 */
[----:B------:R-:W-:Y:S01]  /*03f0*/  MOV R0, 0x28 ;  /* 0x0000002800007802 */ /* 0x000fe20000000f00 */
[----:B------:R-:W-:Y:S02]  /*0400*/  IMAD.MOV.U32 R4, RZ, RZ, 0x10 ;  /* 0x00000010ff047424 */ /* 0x000fe400078e00ff */
[----:B------:R-:W-:Y:S01]  /*0410*/  IMAD.MOV.U32 R5, RZ, RZ, RZ ;  /* 0x000000ffff057224 */ /* 0x000fe200078e00ff */
[----:B------:R0:W1:Y:S06]  /*0420*/  LDC.64 R6, c[0x4][R0] ;  /* 0x0100000000067b82 */ /* 0x00006c0000000a00 */
[----:B------:R-:W-:-:S07]  /*0430*/  LEPC R20, `(.L_x_12) ;  /* 0x000000001014794e */ /* 0x000fce0000000000 */
[----:B01----:R-:W-:Y:S05]  /*0440*/  CALL.ABS.NOINC R6 ;  /* 0x0000000006007343 */ /* 0x003fea0003c00000 */
.L_x_12:
[----:B------:R-:W-:Y:S04]  /*0450*/  ST.E.64 desc[UR36][R4.64], R26 ;  /* 0x0000001a04007985 */ /* 0x000fe8000c101b24 */
[----:B------:R0:W-:Y:S02]  /*0460*/  ST.E.64 desc[UR36][R4.64+0x8], R24 ;  /* 0x0000081804007985 */ /* 0x0001e4000c101b24 */
[----:B0-----:R-:W-:Y:S02]  /*0470*/  IMAD.MOV.U32 R24, RZ, RZ, R4 ;  /* 0x000000ffff187224 */ /* 0x001fe400078e0004 */
[----:B------:R-:W-:-:S07]  /*0480*/  IMAD.MOV.U32 R25, RZ, RZ, R5 ;  /* 0x000000ffff197224 */ /* 0x000fce00078e0005 */
.L_x_11:
[----:B------:R-:W-:Y:S05]  /*0490*/  BSYNC.RECONVERGENT B6 ;  /* 0x0000000000067941 */ /* 0x000fea0003800200 */
.L_x_10:
        /* <DEDUP_REMOVED lines=11> */
.L_x_15:
[----:B------:R-:W-:Y:S04]  /*0550*/  ST.E.64 desc[UR36][R4.64], R26 ;  /* 0x0000001a04007985 */ /* 0x000fe8000c101b24 */
[----:B------:R0:W-:Y:S02]  /*0560*/  ST.E.64 desc[UR36][R4.64+0x8], R24 ;  /* 0x0000081804007985 */ /* 0x0001e4000c101b24 */
[----:B0-----:R-:W-:Y:S01]  /*0570*/  MOV R24, R4 ;  /* 0x0000000400187202 */ /* 0x001fe20000000f00 */
[----:B------:R-:W-:-:S07]  /*0580*/  IMAD.MOV.U32 R25, RZ, RZ, R5 ;  /* 0x000000ffff197224 */ /* 0x000fce00078e0005 */
.L_x_14:
[----:B------:R-:W-:Y:S05]  /*0590*/  BSYNC.RECONVERGENT B6 ;  /* 0x0000000000067941 */ /* 0x000fea0003800200 */
.L_x_13:
        /* <DEDUP_REMOVED lines=11> */
.L_x_18:
[----:B------:R-:W-:Y:S04]  /*0650*/  ST.E.64 desc[UR36][R4.64], R26 ;  /* 0x0000001a04007985 */ /* 0x000fe8000c101b24 */
[----:B------:R0:W-:Y:S02]  /*0660*/  ST.E.64 desc[UR36][R4.64+0x8], R24 ;  /* 0x0000081804007985 */ /* 0x0001e4000c101b24 */
[----:B0-----:R-:W-:Y:S02]  /*0670*/  IMAD.MOV.U32 R24, RZ, RZ, R4 ;  /* 0x000000ffff187224 */ /* 0x001fe400078e0004 */
[----:B------:R-:W-:-:S07]  /*0680*/  IMAD.MOV.U32 R25, RZ, RZ, R5 ;  /* 0x000000ffff197224 */ /* 0x000fce00078e0005 */
.L_x_17:
[----:B------:R-:W-:Y:S05]  /*0690*/  BSYNC.RECONVERGENT B6 ;  /* 0x0000000000067941 */ /* 0x000fea0003800200 */
.L_x_16:
[----:B------:R-:W2:Y:S01]  /*06a0*/  LD.E.64 R16, desc[UR36][R16.64+0x30] ;  /* 0x0000302410107980 */ /* 0x000ea2000c101b00 */
[----:B------:R-:W-:Y:S01]  /*06b0*/  BSSY.RECONVERGENT B6, `(.L_x_19) ;  /* 0x000000e000067945 */ /* 0x000fe20003800200 */
[----:B--2---:R-:W-:-:S04]  /*06c0*/  ISETP.NE.U32.AND P0, PT, R16, RZ, PT ;  /* 0x000000ff1000720c */ /* 0x004fc80003f05070 */
[----:B------:R-:W-:-:S13]  /*06d0*/  ISETP.NE.AND.EX P0, PT, R17, RZ, PT, P0 ;  /* 0x000000ff1100720c */ /* 0x000fda0003f05300 */
[----:B------:R-:W-:Y:S05]  /*06e0*/  @!P0 BRA `(.L_x_20) ;  /* 0x0000000000288947 */ /* 0x000fea0003800000 */
[----:B------:R-:W-:Y:S01]  /*06f0*/  MOV R0, 0x28 ;  /* 0x0000002800007802 */ /* 0x000fe20000000f00 */
[----:B------:R-:W-:Y:S02]  /*0700*/  HFMA2 R5, -RZ, RZ, 0, 0 ;  /* 0x00000000ff057431 */ /* 0x000fe400000001ff */
[----:B------:R-:W-:Y:S01]  /*0710*/  IMAD.MOV.U32 R4, RZ, RZ, 0x10 ;  /* 0x00000010ff047424 */ /* 0x000fe200078e00ff */
[----:B------:R0:W1:Y:S06]  /*0720*/  LDC.64 R6, c[0x4][R0] ;  /* 0x0100000000067b82 */ /* 0x00006c0000000a00 */
[----:B------:R-:W-:-:S07]  /*0730*/  LEPC R20, `(.L_x_21) ;  /* 0x000000001014794e */ /* 0x000fce0000000000 */
[----:B01----:R-:W-:Y:S05]  /*0740*/  CALL.ABS.NOINC R6 ;  /* 0x0000000006007343 */ /* 0x003fea0003c00000 */
.L_x_21:
[----:B------:R-:W-:Y:S04]  /*0750*/  ST.E.64 desc[UR36][R4.64], R16 ;  /* 0x0000001004007985 */ /* 0x000fe8000c101b24 */
[----:B------:R0:W-:Y:S02]  /*0760*/  ST.E.64 desc[UR36][R4.64+0x8], R24 ;  /* 0x0000081804007985 */ /* 0x0001e4000c101b24 */
[----:B0-----:R-:W-:Y:S02]  /*0770*/  IMAD.MOV.U32 R24, RZ, RZ, R4 ;  /* 0x000000ffff187224 */ /* 0x001fe400078e0004 */
[----:B------:R-:W-:-:S07]  /*0780*/  IMAD.MOV.U32 R25, RZ, RZ, R5 ;  /* 0x000000ffff197224 */ /* 0x000fce00078e0005 */
.L_x_20:
[----:B------:R-:W-:Y:S05]  /*0790*/  BSYNC.RECONVERGENT B6 ;  /* 0x0000000000067941 */ /* 0x000fea0003800200 */
.L_x_19:
[----:B------:R-:W-:Y:S01]  /*07a0*/  ISETP.NE.U32.AND P0, PT, R24, RZ, PT ;  /* 0x000000ff1800720c */ /* 0x000fe20003f05070 */
[----:B------:R-:W-:Y:S01]  /*07b0*/  IMAD.MOV.U32 R8, RZ, RZ, R24 ;  /* 0x000000ffff087224 */ /* 0x000fe200078e0018 */
[C---:B------:R-:W-:Y:S01]  /*07c0*/  ISETP.GE.U32.AND P1, PT, R19.reuse, R22, PT ;  /* 0x000000161300720c */ /* 0x040fe20003f26070 */
[----:B------:R-:W-:Y:S01]  /*07d0*/  VIADD R19, R19, 0x1 ;  /* 0x0000000113137836 */ /* 0x000fe20000000000 */
[----:B------:R-:W-:Y:S01]  /*07e0*/  ISETP.NE.AND.EX P0, PT, R25, RZ, PT, P0 ;  /* 0x000000ff1900720c */ /* 0x000fe20003f05300 */
[----:B------:R-:W-:-:S12]  /*07f0*/  IMAD.MOV.U32 R9, RZ, RZ, R25 ;  /* 0x000000ffff097224 */ /* 0x000fd800078e0019 */
[----:B------:R-:W-:Y:S05]  /*0800*/  @!P1 BRA P0, `(.L_x_22) ;  /* 0xfffffff8004c9947 */ /* 0x000fea000003ffff */
[----:B------:R-:W-:Y:S05]  /*0810*/  EXIT ;  /* 0x000000000000794d */ /* 0x000fea0003800000 */
.L_x_23:
        /* <DEDUP_REMOVED lines=14> */
.L_x_25:


//--------------------- .nv.global.init           --------------------------
	.section	.nv.global.init,"aw",@progbits
.nv.global.init:
	.type		$str$1,@object
	.size		$str$1,($str - $str$1)
$str$1:
        /*0000*/ 	.byte	0x0a, 0x00
	.type		$str,@object
	.size		$str,($str$2 - $str)
$str:
        /*0002*/ 	.byte	0x25, 0x64, 0x20, 0x00
	.type		$str$2,@object
	.size		$str$2,($str$3 - $str$2)
$str$2:
        /*0006*/ 	.byte	0x25, 0x64, 0x2c, 0x20, 0x25, 0x64, 0x20, 0x00
	.type		$str$3,@object
	.size		$str$3,(.L_3 - $str$3)
$str$3:
        /*000e*/ 	.byte	0x0a, 0x25, 0x64, 0x2c, 0x20, 0x25, 0x64, 0x20, 0x7c, 0x20, 0x25, 0x64, 0x2c, 0x20, 0x25, 0x64
        /*001e*/ 	.byte	0x20, 0x7c, 0x20, 0x25, 0x64, 0x0a, 0x00
.L_3:


//--------------------- .nv.shared.reserved.0     --------------------------
	.section	.nv.shared.reserved.0,"aw",@nobits
	.weak		__nv_reservedSMEM_offset_0_alias
	.size		__nv_reservedSMEM_offset_0_alias, 0, 64
	.other		__nv_reservedSMEM_offset_0_alias,@"STO_CUDA_RESERVED_SHARED STV_DEFAULT"
__nv_reservedSMEM_offset_0_alias:
	.zero		0
	.zero		64


//--------------------- .nv.constant0._Z14bruteForceTreeP9BTreeNode --------------------------
	.section	.nv.constant0._Z14bruteForceTreeP9BTreeNode,"a",@progbits
	.sectionflags	@""
	.align	4
.nv.constant0._Z14bruteForceTreeP9BTreeNode:
	.zero		904


//--------------------- .nv.constant0._Z9printTreeP9BTreeNode --------------------------
	.section	.nv.constant0._Z9printTreeP9BTreeNode,"a",@progbits
	.sectionflags	@""
	.align	4
.nv.constant0._Z9printTreeP9BTreeNode:
	.zero		904


//--------------------- SYMBOLS --------------------------

	.type		.nv.reservedSmem.offset0,@object
	.size		.nv.reservedSmem.offset0,0x4
	.type		vprintf,@function
	.type		malloc,@function
	.type		free,@function
